//
// Generated by NVIDIA NVVM Compiler
//
// Compiler Build ID: CL-36424714
// Cuda compilation tools, release 13.0, V13.0.88
// Based on NVVM 20.0.0
//

.version 9.0
.target sm_100
.address_size 64

	// .globl	_Z11write_valuePi

.visible .entry _Z11write_valuePi(
	.param .u64 .ptr .align 1 _Z11write_valuePi_param_0
)
{
	.reg .pred 	%p<2>;
	.reg .b32 	%r<3>;
	.reg .b64 	%rd<3>;

	ld.param.u64 	%rd1, [_Z11write_valuePi_param_0];
	mov.u32 	%r1, %tid.x;
	setp.ne.s32 	%p1, %r1, 0;
	@%p1 bra 	$L__BB0_2;
	cvta.to.global.u64 	%rd2, %rd1;
	mov.b32 	%r2, 1337;
	st.global.u32 	[%rd2+16], %r2;
$L__BB0_2:
	ret;

}


// ===== COMPILED SASS (sm_100) =====

	.target	sm_100

	.elftype	@"ET_EXEC"


//--------------------- .note.nv.tkinfo           --------------------------
	.section	.note.nv.tkinfo,"",@"SHT_NOTE"
	.sectionflags	@"SHF_NOTE_NV_TKINFO"
	.tkinfo
        /*0018*/ 	.word	0x00000002
        /*0030*/ 	.string	""
        /*0030*/ 	.string	"ptxas"
        /*0030*/ 	.string	"Cuda compilation tools, release 13.0, V13.0.88"
        /*0030*/ 	.string	"Build cuda_13.0.r13.0/compiler.36424714_0"
        /*0030*/ 	.string	"-arch sm_100 -m 64 "



//--------------------- .note.nv.cuinfo           --------------------------
	.section	.note.nv.cuinfo,"",@"SHT_NOTE"
	.sectionflags	@"SHF_NOTE_NV_CUINFO"
        /*0018*/ 	.short	0x0002
        /*001a*/ 	.short	0x0064
        /*001c*/ 	.short	0x0082
	.zero		2


//--------------------- .nv.info                  --------------------------
	.section	.nv.info,"",@"SHT_CUDA_INFO"
	.align	4


	//----- nvinfo : EIATTR_REGCOUNT
	.align		4
        /*0000*/ 	.byte	0x04, 0x2f
        /*0002*/ 	.short	(.L_1 - .L_0)
	.align		4
.L_0:
        /*0004*/ 	.word	index@(_Z11write_valuePi)
        /*0008*/ 	.word	0x00000008


	//----- nvinfo : EIATTR_FRAME_SIZE
	.align		4
.L_1:
        /*000c*/ 	.byte	0x04, 0x11
        /*000e*/ 	.short	(.L_3 - .L_2)
	.align		4
.L_2:
        /*0010*/ 	.word	index@(_Z11write_valuePi)
        /*0014*/ 	.word	0x00000000


	//----- nvinfo : EIATTR_MIN_STACK_SIZE
	.align		4
.L_3:
        /*0018*/ 	.byte	0x04, 0x12
        /*001a*/ 	.short	(.L_5 - .L_4)
	.align		4
.L_4:
        /*001c*/ 	.word	index@(_Z11write_valuePi)
        /*0020*/ 	.word	0x00000000
.L_5:


//--------------------- .nv.compat                --------------------------
	.section	.nv.compat,"",@"SHT_CUDA_COMPAT_INFO"
	.align	4
        /*0000*/ 	.byte	0x02, 0x09, 0x00, 0x00, 0x02, 0x02, 0x01, 0x00, 0x02, 0x05, 0x05, 0x00, 0x03, 0x07, 0x01, 0x01
        /*0010*/ 	.byte	0x02, 0x03, 0x00, 0x00, 0x02, 0x06, 0x01, 0x00, 0x04, 0x0b, 0x08, 0x00, 0x09, 0x00, 0x00, 0x00
        /*0020*/ 	.byte	0x00, 0x00, 0x00, 0x00


//--------------------- .nv.info._Z11write_valuePi --------------------------
	.section	.nv.info._Z11write_valuePi,"",@"SHT_CUDA_INFO"
	.sectionflags	@""
	.align	4


	//----- nvinfo : EIATTR_CUDA_API_VERSION
	.align		4
        /*0000*/ 	.byte	0x04, 0x37
        /*0002*/ 	.short	(.L_7 - .L_6)
.L_6:
        /*0004*/ 	.word	0x00000082


	//----- nvinfo : EIATTR_KPARAM_INFO
	.align		4
.L_7:
        /*0008*/ 	.byte	0x04, 0x17
        /*000a*/ 	.short	(.L_9 - .L_8)
.L_8:
        /*000c*/ 	.word	0x00000000
        /*0010*/ 	.short	0x0000
        /*0012*/ 	.short	0x0000
        /*0014*/ 	.byte	0x00, 0xf5, 0x21, 0x00


	//----- nvinfo : EIATTR_SPARSE_MMA_MASK
	.align		4
.L_9:
        /*0018*/ 	.byte	0x03, 0x50
        /*001a*/ 	.short	0x0000


	//----- nvinfo : EIATTR_MAXREG_COUNT
	.align		4
        /*001c*/ 	.byte	0x03, 0x1b
        /*001e*/ 	.short	0x00ff


	//----- nvinfo : EIATTR_MERCURY_ISA_VERSION
	.align		4
        /*0020*/ 	.byte	0x03, 0x5f
        /*0022*/ 	.short	0x0101


	//----- nvinfo : EIATTR_VRC_CTA_INIT_COUNT
	.align		4
        /*0024*/ 	.byte	0x02, 0x4a
	.zero		1
	.zero		1


	//----- nvinfo : EIATTR_EXIT_INSTR_OFFSETS
	.align		4
        /*0028*/ 	.byte	0x04, 0x1c
        /*002a*/ 	.short	(.L_11 - .L_10)


	//   ....[0]....
.L_10:
        /*002c*/ 	.word	0x00000030


	//   ....[1]....
        /*0030*/ 	.word	0x00000080


	//----- nvinfo : EIATTR_CBANK_PARAM_SIZE
	.align		4
.L_11:
        /*0034*/ 	.byte	0x03, 0x19
        /*0036*/ 	.short	0x0008


	//----- nvinfo : EIATTR_PARAM_CBANK
	.align		4
        /*0038*/ 	.byte	0x04, 0x0a
        /*003a*/ 	.short	(.L_13 - .L_12)
	.align		4
.L_12:
        /*003c*/ 	.word	index@(.nv.constant0._Z11write_valuePi)
        /*0040*/ 	.short	0x0380
        /*0042*/ 	.short	0x0008


	//----- nvinfo : EIATTR_SW_WAR
	.align		4
.L_13:
        /*0044*/ 	.byte	0x04, 0x36
        /*0046*/ 	.short	(.L_15 - .L_14)
.L_14:
        /*0048*/ 	.word	0x00000008
.L_15:


//--------------------- .nv.callgraph             --------------------------
	.section	.nv.callgraph,"",@"SHT_CUDA_CALLGRAPH"
	.align	4
	.sectionentsize	8
	.align		4
        /*0000*/ 	.word	0x00000000
	.align		4
        /*0004*/ 	.word	0xffffffff
	.align		4
        /*0008*/ 	.word	0x00000000
	.align		4
        /*000c*/ 	.word	0xfffffffe
	.align		4
        /*0010*/ 	.word	0x00000000
	.align		4
        /*0014*/ 	.word	0xfffffffd
	.align		4
        /*0018*/ 	.word	0x00000000
	.align		4
        /*001c*/ 	.word	0xfffffffc


//--------------------- .text._Z11write_valuePi   --------------------------
	.section	.text._Z11write_valuePi,"ax",@progbits
	.align	128
        .global         _Z11write_valuePi
        .type           _Z11write_valuePi,@function
        .size           _Z11write_valuePi,(.L_x_1 - _Z11write_valuePi)
        .other          _Z11write_valuePi,@"STO_CUDA_ENTRY STV_DEFAULT"
_Z11write_valuePi:
.text._Z11write_valuePi:
[----:B------:R-:W-:Y:S01]  /*0000*/  LDC R1, c[0x0][0x37c] ;  /* 0x0000df00ff017b82 */ /* 0x000fe20000000800 */
[----:B------:R-:W0:Y:S02]  /*0010*/  S2R R0, SR_TID.X ;  /* 0x0000000000007919 */ /* 0x000e240000002100 */
[----:B0-----:R-:W-:-:S13]  /*0020*/  ISETP.NE.AND P0, PT, R0, RZ, PT ;  /* 0x000000ff0000720c */ /* 0x001fda0003f05270 */
[----:B------:R-:W-:Y:S05]  /*0030*/  @P0 EXIT ;  /* 0x000000000000094d */ /* 0x000fea0003800000 */
[----:B------:R-:W0:Y:S01]  /*0040*/  LDC.64 R2, c[0x0][0x380] ;  /* 0x0000e000ff027b82 */ /* 0x000e220000000a00 */
[----:B------:R-:W0:Y:S01]  /*0050*/  LDCU.64 UR4, c[0x0][0x358] ;  /* 0x00006b00ff0477ac */ /* 0x000e220008000a00 */
[----:B------:R-:W-:-:S05]  /*0060*/  HFMA2 R5, -RZ, RZ, 0, 7.9691410064697265625e-05 ;  /* 0x00000539ff057431 */ /* 0x000fca00000001ff */
[----:B0-----:R-:W-:Y:S01]  /*0070*/  STG.E desc[UR4][R2.64+0x10], R5 ;  /* 0x0000100502007986 */ /* 0x001fe2000c101904 */
[----:B------:R-:W-:Y:S05]  /*0080*/  EXIT ;  /* 0x000000000000794d */ /* 0x000fea0003800000 */
.L_x_0:
[----:B------:R-:W-:-:S00]  /*0090*/  BRA `(.L_x_0) ;  /* 0xfffffffc00fc7947 */ /* 0x000fc0000383ffff */
[----:B------:R-:W-:-:S00]  /*00a0*/  NOP ;  /* 0x0000000000007918 */ /* 0x000fc00000000000 */
        /* <DEDUP_REMOVED lines=13> */
.L_x_1:


//--------------------- .nv.shared.reserved.0     --------------------------
	.section	.nv.shared.reserved.0,"aw",@nobits
	.weak		__nv_reservedSMEM_offset_0_alias
	.size		__nv_reservedSMEM_offset_0_alias, 0, 64
	.other		__nv_reservedSMEM_offset_0_alias,@"STO_CUDA_RESERVED_SHARED STV_DEFAULT"
__nv_reservedSMEM_offset_0_alias:
	.zero		0
	.zero		64


//--------------------- .nv.constant0._Z11write_valuePi --------------------------
	.section	.nv.constant0._Z11write_valuePi,"a",@progbits
	.sectionflags	@""
	.align	4
.nv.constant0._Z11write_valuePi:
	.zero		904


//--------------------- SYMBOLS --------------------------

	.type		.nv.reservedSmem.offset0,@object
	.size		.nv.reservedSmem.offset0,0x4
